//
// Generated by NVIDIA NVVM Compiler
//
// Compiler Build ID: CL-36424714
// Cuda compilation tools, release 13.0, V13.0.88
// Based on NVVM 20.0.0
//

.version 9.0
.target sm_100
.address_size 64

	// .globl	low_rank_mlp_kernel
.extern .shared .align 16 .b8 smem[];

.visible .entry low_rank_mlp_kernel(
	.param .u64 .ptr .align 1 low_rank_mlp_kernel_param_0,
	.param .u64 .ptr .align 1 low_rank_mlp_kernel_param_1,
	.param .u64 .ptr .align 1 low_rank_mlp_kernel_param_2,
	.param .u64 .ptr .align 1 low_rank_mlp_kernel_param_3,
	.param .u32 low_rank_mlp_kernel_param_4,
	.param .u32 low_rank_mlp_kernel_param_5,
	.param .u32 low_rank_mlp_kernel_param_6,
	.param .u64 .ptr .align 1 low_rank_mlp_kernel_param_7,
	.param .u64 .ptr .align 1 low_rank_mlp_kernel_param_8
)
{
	.reg .pred 	%p<49>;
	.reg .b16 	%rs<44>;
	.reg .b32 	%r<188>;
	.reg .b32 	%f<2>;
	.reg .b64 	%rd<42>;

	ld.param.u64 	%rd5, [low_rank_mlp_kernel_param_0];
	ld.param.u64 	%rd6, [low_rank_mlp_kernel_param_1];
	ld.param.u32 	%r82, [low_rank_mlp_kernel_param_4];
	ld.param.u32 	%r83, [low_rank_mlp_kernel_param_5];
	ld.param.u32 	%r84, [low_rank_mlp_kernel_param_6];
	ld.param.u64 	%rd7, [low_rank_mlp_kernel_param_7];
	ld.param.u64 	%rd8, [low_rank_mlp_kernel_param_8];
	cvta.to.global.u64 	%rd1, %rd5;
	cvta.to.global.u64 	%rd2, %rd6;
	cvta.to.global.u64 	%rd9, %rd8;
	cvta.to.global.u64 	%rd10, %rd7;
	mov.u32 	%r187, %tid.x;
	mov.u32 	%r86, %ctaid.x;
	mul.wide.u32 	%rd11, %r86, 4;
	add.s64 	%rd12, %rd10, %rd11;
	ld.global.nc.u32 	%r87, [%rd12];
	mul.lo.s32 	%r88, %r87, 20;
	cvt.u64.u32 	%rd13, %r88;
	add.s64 	%rd14, %rd9, %rd13;
	ld.global.nc.u32 	%r89, [%rd14];
	ld.global.nc.u32 	%r2, [%rd14+4];
	shl.b32 	%r3, %r89, 6;
	mov.f32 	%f1, 0f00000000;
	// begin inline asm
	{  cvt.rn.f16.f32 %rs28, %f1;}

	// end inline asm
	sub.s32 	%r90, 4607, %r187;
	shr.u32 	%r91, %r90, 7;
	add.s32 	%r4, %r91, 1;
	and.b32  	%r5, %r4, 15;
	and.b32  	%r6, %r4, 112;
	mov.b32 	%r171, 0;
	mov.u32 	%r172, %r187;
$L__BB0_1:
	.pragma "nounroll";
	mov.u32 	%r7, %r172;
	shl.b32 	%r92, %r7, 1;
	mov.u32 	%r93, smem;
	add.s32 	%r94, %r93, %r92;
	add.s32 	%r9, %r94, 19712;
	st.shared.u16 	[%r94+19712], %rs28;
	st.shared.u16 	[%r94+19968], %rs28;
	st.shared.u16 	[%r94+20224], %rs28;
	st.shared.u16 	[%r94+20480], %rs28;
	st.shared.u16 	[%r94+20736], %rs28;
	st.shared.u16 	[%r94+20992], %rs28;
	st.shared.u16 	[%r94+21248], %rs28;
	st.shared.u16 	[%r94+21504], %rs28;
	st.shared.u16 	[%r94+21760], %rs28;
	st.shared.u16 	[%r94+22016], %rs28;
	st.shared.u16 	[%r94+22272], %rs28;
	st.shared.u16 	[%r94+22528], %rs28;
	st.shared.u16 	[%r94+22784], %rs28;
	st.shared.u16 	[%r94+23040], %rs28;
	st.shared.u16 	[%r94+23296], %rs28;
	st.shared.u16 	[%r94+23552], %rs28;
	add.s32 	%r172, %r7, 2048;
	add.s32 	%r171, %r171, 16;
	setp.ne.s32 	%p2, %r171, %r6;
	@%p2 bra 	$L__BB0_1;
	setp.eq.s32 	%p3, %r5, 0;
	@%p3 bra 	$L__BB0_11;
	and.b32  	%r12, %r4, 7;
	setp.lt.u32 	%p4, %r5, 8;
	@%p4 bra 	$L__BB0_5;
	st.shared.u16 	[%r9+4096], %rs28;
	st.shared.u16 	[%r9+4352], %rs28;
	st.shared.u16 	[%r9+4608], %rs28;
	st.shared.u16 	[%r9+4864], %rs28;
	st.shared.u16 	[%r9+5120], %rs28;
	st.shared.u16 	[%r9+5376], %rs28;
	st.shared.u16 	[%r9+5632], %rs28;
	st.shared.u16 	[%r9+5888], %rs28;
	add.s32 	%r172, %r7, 3072;
$L__BB0_5:
	setp.eq.s32 	%p5, %r12, 0;
	@%p5 bra 	$L__BB0_11;
	and.b32  	%r15, %r4, 3;
	setp.lt.u32 	%p6, %r12, 4;
	@%p6 bra 	$L__BB0_8;
	shl.b32 	%r95, %r172, 1;
	add.s32 	%r97, %r93, %r95;
	st.shared.u16 	[%r97+19712], %rs28;
	st.shared.u16 	[%r97+19968], %rs28;
	st.shared.u16 	[%r97+20224], %rs28;
	st.shared.u16 	[%r97+20480], %rs28;
	add.s32 	%r172, %r172, 512;
$L__BB0_8:
	setp.eq.s32 	%p7, %r15, 0;
	@%p7 bra 	$L__BB0_11;
	shl.b32 	%r98, %r172, 1;
	add.s32 	%r100, %r98, %r93;
	add.s32 	%r175, %r100, 19712;
	neg.s32 	%r174, %r15;
$L__BB0_10:
	.pragma "nounroll";
	st.shared.u16 	[%r175], %rs28;
	add.s32 	%r175, %r175, 256;
	add.s32 	%r174, %r174, 1;
	setp.ne.s32 	%p8, %r174, 0;
	@%p8 bra 	$L__BB0_10;
$L__BB0_11:
	bar.sync 	0;
	setp.lt.s32 	%p9, %r84, 1;
	@%p9 bra 	$L__BB0_36;
	add.s32 	%r24, %r84, 31;
	shl.b32 	%r102, %r187, 3;
	and.b32  	%r25, %r102, 56;
	setp.lt.u32 	%p10, %r84, 33;
	mov.b32 	%r184, 0;
	@%p10 bra 	$L__BB0_21;
	shr.u32 	%r103, %r187, 2;
	add.s32 	%r26, %r103, %r3;
	and.b32  	%r176, %r102, 24;
	mad.lo.s32 	%r105, %r103, 40, %r176;
	shl.b32 	%r106, %r105, 1;
	add.s32 	%r108, %r93, 128;
	add.s32 	%r28, %r108, %r106;
	add.s32 	%r109, %r187, 128;
	shr.u32 	%r110, %r109, 2;
	add.s32 	%r29, %r110, %r3;
	mad.lo.s32 	%r111, %r110, 40, %r176;
	shl.b32 	%r112, %r111, 1;
	add.s32 	%r30, %r108, %r112;
	shr.u32 	%r181, %r187, 3;
	mad.lo.s32 	%r113, %r181, 72, %r25;
	shl.b32 	%r114, %r113, 1;
	add.s32 	%r115, %r93, 10496;
	add.s32 	%r32, %r115, %r114;
	shr.u32 	%r179, %r109, 3;
	mad.lo.s32 	%r116, %r179, 72, %r25;
	shl.b32 	%r117, %r116, 1;
	add.s32 	%r34, %r115, %r117;
	shr.u32 	%r118, %r24, 5;
	and.b32  	%r119, %r118, 67108862;
	neg.s32 	%r183, %r119;
	shl.b32 	%r120, %r181, 6;
	or.b32  	%r182, %r120, %r25;
	shl.b32 	%r121, %r179, 6;
	or.b32  	%r180, %r121, %r25;
	mad.lo.s32 	%r178, %r29, %r84, %r176;
	mad.lo.s32 	%r177, %r26, %r84, %r176;
$L__BB0_14:
	setp.gt.u32 	%p11, %r187, 255;
	@%p11 bra 	$L__BB0_48;
	setp.lt.s32 	%p12, %r26, %r82;
	setp.lt.s32 	%p13, %r176, %r84;
	and.pred  	%p14, %p12, %p13;
	mov.u16 	%rs35, %rs28;
	@%p14 bra 	$L__BB0_16;
	bra.uni 	$L__BB0_17;
$L__BB0_16:
	mul.wide.s32 	%rd15, %r177, 2;
	add.s64 	%rd16, %rd1, %rd15;
	ld.global.nc.u16 	%rs35, [%rd16];
$L__BB0_17:
	setp.gt.u32 	%p15, %r187, 127;
	st.shared.u16 	[%r28], %rs35;
	@%p15 bra 	$L__BB0_42;
	setp.ge.s32 	%p16, %r176, %r84;
	setp.ge.s32 	%p17, %r29, %r82;
	or.pred  	%p18, %p17, %p16;
	mov.u16 	%rs36, %rs28;
	@%p18 bra 	$L__BB0_20;
	mul.wide.s32 	%rd17, %r178, 2;
	add.s64 	%rd18, %rd1, %rd17;
	ld.global.nc.u16 	%rs36, [%rd18];
$L__BB0_20:
	st.shared.u16 	[%r30], %rs36;
	bra.uni 	$L__BB0_42;
$L__BB0_21:
	and.b32  	%r129, %r24, 32;
	setp.eq.s32 	%p34, %r129, 0;
	@%p34 bra 	$L__BB0_36;
	setp.gt.u32 	%p35, %r187, 255;
	@%p35 bra 	$L__BB0_35;
	shl.b32 	%r49, %r184, 5;
	and.b32  	%r130, %r184, 1;
	setp.eq.b32 	%p1, %r130, 1;
	selp.b32 	%r50, 2560, 0, %p1;
	shr.u32 	%r51, %r187, 2;
	and.b32  	%r52, %r102, 24;
	or.b32  	%r132, %r52, %r49;
	add.s32 	%r54, %r51, %r3;
	setp.ge.s32 	%p36, %r54, %r82;
	setp.ge.s32 	%p37, %r132, %r84;
	or.pred  	%p38, %p36, %p37;
	mov.u16 	%rs31, %rs28;
	@%p38 bra 	$L__BB0_25;
	mad.lo.s32 	%r133, %r54, %r84, %r132;
	mul.wide.s32 	%rd31, %r133, 2;
	add.s64 	%rd32, %rd1, %rd31;
	ld.global.nc.u16 	%rs31, [%rd32];
$L__BB0_25:
	mad.lo.s32 	%r134, %r51, 40, %r50;
	add.s32 	%r135, %r134, %r52;
	shl.b32 	%r136, %r135, 1;
	mov.u32 	%r137, smem;
	add.s32 	%r138, %r137, %r136;
	st.shared.u16 	[%r138+128], %rs31;
	setp.gt.u32 	%p39, %r187, 127;
	@%p39 bra 	$L__BB0_29;
	setp.ge.s32 	%p40, %r132, %r84;
	add.s32 	%r139, %r187, 128;
	shr.u32 	%r55, %r139, 2;
	add.s32 	%r56, %r55, %r3;
	setp.ge.s32 	%p41, %r56, %r82;
	or.pred  	%p42, %p41, %p40;
	mov.u16 	%rs32, %rs28;
	@%p42 bra 	$L__BB0_28;
	mad.lo.s32 	%r140, %r56, %r84, %r132;
	mul.wide.s32 	%rd33, %r140, 2;
	add.s64 	%rd34, %rd1, %rd33;
	ld.global.nc.u16 	%rs32, [%rd34];
$L__BB0_28:
	mad.lo.s32 	%r141, %r55, 40, %r50;
	add.s32 	%r142, %r141, %r52;
	shl.b32 	%r143, %r142, 1;
	add.s32 	%r145, %r137, %r143;
	st.shared.u16 	[%r145+128], %rs32;
$L__BB0_29:
	selp.b32 	%r57, 2304, 0, %p1;
	shr.u32 	%r58, %r187, 3;
	add.s32 	%r59, %r58, %r49;
	setp.ge.s32 	%p43, %r59, %r84;
	mov.u16 	%rs33, %rs28;
	@%p43 bra 	$L__BB0_31;
	shl.b32 	%r146, %r59, 6;
	or.b32  	%r147, %r146, %r25;
	mul.wide.u32 	%rd35, %r147, 2;
	add.s64 	%rd36, %rd2, %rd35;
	ld.global.nc.u16 	%rs33, [%rd36];
$L__BB0_31:
	setp.gt.u32 	%p44, %r187, 127;
	mad.lo.s32 	%r148, %r58, 72, %r57;
	add.s32 	%r149, %r148, %r25;
	shl.b32 	%r150, %r149, 1;
	add.s32 	%r152, %r137, %r150;
	st.shared.u16 	[%r152+10496], %rs33;
	@%p44 bra 	$L__BB0_35;
	add.s32 	%r153, %r187, 128;
	shr.u32 	%r60, %r153, 3;
	add.s32 	%r61, %r60, %r49;
	setp.ge.s32 	%p45, %r61, %r84;
	mov.u16 	%rs34, %rs28;
	@%p45 bra 	$L__BB0_34;
	shl.b32 	%r154, %r61, 6;
	or.b32  	%r155, %r154, %r25;
	mul.wide.u32 	%rd37, %r155, 2;
	add.s64 	%rd38, %rd2, %rd37;
	ld.global.nc.u16 	%rs34, [%rd38];
$L__BB0_34:
	mad.lo.s32 	%r156, %r60, 72, %r57;
	add.s32 	%r157, %r156, %r25;
	shl.b32 	%r158, %r157, 1;
	add.s32 	%r160, %r137, %r158;
	st.shared.u16 	[%r160+10496], %rs34;
$L__BB0_35:
	bar.sync 	0;
	bar.sync 	0;
$L__BB0_36:
	setp.gt.u32 	%p46, %r187, 511;
	@%p46 bra 	$L__BB0_41;
	ld.param.u64 	%rd41, [low_rank_mlp_kernel_param_2];
	shl.b32 	%r161, %r2, 6;
	shl.b32 	%r162, %r187, 3;
	and.b32  	%r163, %r162, 56;
	or.b32  	%r62, %r163, %r161;
	shr.u32 	%r164, %r187, 3;
	mad.lo.s32 	%r165, %r83, %r164, %r161;
	add.s32 	%r186, %r165, %r163;
	shl.b32 	%r64, %r83, 4;
	cvt.u16.u32 	%rs29, %r187;
	and.b16  	%rs30, %rs29, 7;
	mul.wide.u16 	%r166, %rs30, 16;
	mad.lo.s32 	%r167, %r164, 144, %r166;
	mov.u32 	%r168, smem;
	add.s32 	%r169, %r167, %r168;
	add.s32 	%r185, %r169, 28928;
	cvta.to.global.u64 	%rd3, %rd41;
$L__BB0_38:
	setp.ge.s32 	%p47, %r62, %r83;
	mov.u16 	%rs43, %rs28;
	@%p47 bra 	$L__BB0_40;
	mul.wide.s32 	%rd39, %r186, 2;
	add.s64 	%rd40, %rd3, %rd39;
	ld.global.nc.u16 	%rs43, [%rd40];
$L__BB0_40:
	st.shared.u16 	[%r185], %rs43;
	add.s32 	%r79, %r187, 128;
	add.s32 	%r186, %r186, %r64;
	add.s32 	%r185, %r185, 2304;
	setp.lt.u32 	%p48, %r187, 384;
	mov.u32 	%r187, %r79;
	@%p48 bra 	$L__BB0_38;
$L__BB0_41:
	bar.sync 	0;
	ret;
$L__BB0_42:
	setp.lt.s32 	%p19, %r181, %r84;
	mov.u16 	%rs37, %rs28;
	@%p19 bra 	$L__BB0_43;
	bra.uni 	$L__BB0_44;
$L__BB0_43:
	mul.wide.u32 	%rd19, %r182, 2;
	add.s64 	%rd20, %rd2, %rd19;
	ld.global.nc.u16 	%rs37, [%rd20];
$L__BB0_44:
	st.shared.u16 	[%r32], %rs37;
	@%p15 bra 	$L__BB0_48;
	setp.ge.s32 	%p21, %r179, %r84;
	mov.u16 	%rs38, %rs28;
	@%p21 bra 	$L__BB0_47;
	mul.wide.u32 	%rd21, %r180, 2;
	add.s64 	%rd22, %rd2, %rd21;
	ld.global.nc.u16 	%rs38, [%rd22];
$L__BB0_47:
	st.shared.u16 	[%r34], %rs38;
$L__BB0_48:
	bar.sync 	0;
	bar.sync 	0;
	@%p11 bra 	$L__BB0_61;
	setp.ge.s32 	%p23, %r26, %r82;
	add.s32 	%r66, %r176, 32;
	setp.ge.s32 	%p24, %r66, %r84;
	or.pred  	%p25, %p23, %p24;
	mov.u16 	%rs39, %rs28;
	@%p25 bra 	$L__BB0_51;
	add.s32 	%r122, %r177, 32;
	mul.wide.s32 	%rd23, %r122, 2;
	add.s64 	%rd24, %rd1, %rd23;
	ld.global.nc.u16 	%rs39, [%rd24];
$L__BB0_51:
	setp.gt.u32 	%p26, %r187, 127;
	st.shared.u16 	[%r28+5120], %rs39;
	@%p26 bra 	$L__BB0_55;
	setp.ge.s32 	%p28, %r29, %r82;
	or.pred  	%p29, %p28, %p24;
	mov.u16 	%rs40, %rs28;
	@%p29 bra 	$L__BB0_54;
	add.s32 	%r123, %r178, 32;
	mul.wide.s32 	%rd25, %r123, 2;
	add.s64 	%rd26, %rd1, %rd25;
	ld.global.nc.u16 	%rs40, [%rd26];
$L__BB0_54:
	st.shared.u16 	[%r30+5120], %rs40;
$L__BB0_55:
	add.s32 	%r124, %r181, 32;
	setp.ge.s32 	%p30, %r124, %r84;
	mov.u16 	%rs41, %rs28;
	@%p30 bra 	$L__BB0_57;
	add.s32 	%r125, %r182, 2048;
	mul.wide.u32 	%rd27, %r125, 2;
	add.s64 	%rd28, %rd2, %rd27;
	ld.global.nc.u16 	%rs41, [%rd28];
$L__BB0_57:
	st.shared.u16 	[%r32+4608], %rs41;
	@%p26 bra 	$L__BB0_61;
	add.s32 	%r126, %r179, 32;
	setp.ge.s32 	%p32, %r126, %r84;
	mov.u16 	%rs42, %rs28;
	@%p32 bra 	$L__BB0_60;
	add.s32 	%r127, %r180, 2048;
	mul.wide.u32 	%rd29, %r127, 2;
	add.s64 	%rd30, %rd2, %rd29;
	ld.global.nc.u16 	%rs42, [%rd30];
$L__BB0_60:
	st.shared.u16 	[%r34+4608], %rs42;
$L__BB0_61:
	shr.u32 	%r128, %r24, 5;
	and.b32  	%r184, %r128, 67108862;
	bar.sync 	0;
	bar.sync 	0;
	add.s32 	%r183, %r183, 2;
	add.s32 	%r182, %r182, 4096;
	add.s32 	%r181, %r181, 64;
	add.s32 	%r180, %r180, 4096;
	add.s32 	%r179, %r179, 64;
	add.s32 	%r178, %r178, 64;
	add.s32 	%r177, %r177, 64;
	add.s32 	%r176, %r176, 64;
	setp.eq.s32 	%p33, %r183, 0;
	@%p33 bra 	$L__BB0_21;
	bra.uni 	$L__BB0_14;

}


// ===== COMPILED SASS (sm_100) =====

	.target	sm_100

	.elftype	@"ET_EXEC"


//--------------------- .note.nv.tkinfo           --------------------------
	.section	.note.nv.tkinfo,"",@"SHT_NOTE"
	.sectionflags	@"SHF_NOTE_NV_TKINFO"
	.tkinfo
        /*0018*/ 	.word	0x00000002
        /*0030*/ 	.string	""
        /*0030*/ 	.string	"ptxas"
        /*0030*/ 	.string	"Cuda compilation tools, release 13.0, V13.0.88"
        /*0030*/ 	.string	"Build cuda_13.0.r13.0/compiler.36424714_0"
        /*0030*/ 	.string	"-arch sm_100 -m 64 "



//--------------------- .note.nv.cuinfo           --------------------------
	.section	.note.nv.cuinfo,"",@"SHT_NOTE"
	.sectionflags	@"SHF_NOTE_NV_CUINFO"
        /*0018*/ 	.short	0x0002
        /*001a*/ 	.short	0x0064
        /*001c*/ 	.short	0x0082
	.zero		2


//--------------------- .nv.info                  --------------------------
	.section	.nv.info,"",@"SHT_CUDA_INFO"
	.align	4


	//----- nvinfo : EIATTR_REGCOUNT
	.align		4
        /*0000*/ 	.byte	0x04, 0x2f
        /*0002*/ 	.short	(.L_1 - .L_0)
	.align		4
.L_0:
        /*0004*/ 	.word	index@(low_rank_mlp_kernel)
        /*0008*/ 	.word	0x0000001a


	//----- nvinfo : EIATTR_FRAME_SIZE
	.align		4
.L_1:
        /*000c*/ 	.byte	0x04, 0x11
        /*000e*/ 	.short	(.L_3 - .L_2)
	.align		4
.L_2:
        /*0010*/ 	.word	index@(low_rank_mlp_kernel)
        /*0014*/ 	.word	0x00000000


	//----- nvinfo : EIATTR_MIN_STACK_SIZE
	.align		4
.L_3:
        /*0018*/ 	.byte	0x04, 0x12
        /*001a*/ 	.short	(.L_5 - .L_4)
	.align		4
.L_4:
        /*001c*/ 	.word	index@(low_rank_mlp_kernel)
        /*0020*/ 	.word	0x00000000
.L_5:


//--------------------- .nv.compat                --------------------------
	.section	.nv.compat,"",@"SHT_CUDA_COMPAT_INFO"
	.align	4
        /*0000*/ 	.byte	0x02, 0x09, 0x00, 0x00, 0x02, 0x02, 0x01, 0x00, 0x02, 0x05, 0x05, 0x00, 0x03, 0x07, 0x01, 0x01
        /*0010*/ 	.byte	0x02, 0x03, 0x00, 0x00, 0x02, 0x06, 0x01, 0x00, 0x04, 0x0b, 0x08, 0x00, 0x09, 0x00, 0x00, 0x00
        /*0020*/ 	.byte	0x00, 0x00, 0x00, 0x00


//--------------------- .nv.info.low_rank_mlp_kernel --------------------------
	.section	.nv.info.low_rank_mlp_kernel,"",@"SHT_CUDA_INFO"
	.sectionflags	@""
	.align	4


	//----- nvinfo : EIATTR_CUDA_API_VERSION
	.align		4
        /*0000*/ 	.byte	0x04, 0x37
        /*0002*/ 	.short	(.L_7 - .L_6)
.L_6:
        /*0004*/ 	.word	0x00000082


	//----- nvinfo : EIATTR_KPARAM_INFO
	.align		4
.L_7:
        /*0008*/ 	.byte	0x04, 0x17
        /*000a*/ 	.short	(.L_9 - .L_8)
.L_8:
        /*000c*/ 	.word	0x00000000
        /*0010*/ 	.short	0x0008
        /*0012*/ 	.short	0x0038
        /*0014*/ 	.byte	0x00, 0xf5, 0x21, 0x00


	//----- nvinfo : EIATTR_KPARAM_INFO
	.align		4
.L_9:
        /*0018*/ 	.byte	0x04, 0x17
        /*001a*/ 	.short	(.L_11 - .L_10)
.L_10:
        /*001c*/ 	.word	0x00000000
        /*0020*/ 	.short	0x0007
        /*0022*/ 	.short	0x0030
        /*0024*/ 	.byte	0x00, 0xf5, 0x21, 0x00


	//----- nvinfo : EIATTR_KPARAM_INFO
	.align		4
.L_11:
        /*0028*/ 	.byte	0x04, 0x17
        /*002a*/ 	.short	(.L_13 - .L_12)
.L_12:
        /*002c*/ 	.word	0x00000000
        /*0030*/ 	.short	0x0006
        /*0032*/ 	.short	0x0028
        /*0034*/ 	.byte	0x00, 0xf0, 0x11, 0x00


	//----- nvinfo : EIATTR_KPARAM_INFO
	.align		4
.L_13:
        /*0038*/ 	.byte	0x04, 0x17
        /*003a*/ 	.short	(.L_15 - .L_14)
.L_14:
        /*003c*/ 	.word	0x00000000
        /*0040*/ 	.short	0x0005
        /*0042*/ 	.short	0x0024
        /*0044*/ 	.byte	0x00, 0xf0, 0x11, 0x00


	//----- nvinfo : EIATTR_KPARAM_INFO
	.align		4
.L_15:
        /*0048*/ 	.byte	0x04, 0x17
        /*004a*/ 	.short	(.L_17 - .L_16)
.L_16:
        /*004c*/ 	.word	0x00000000
        /*0050*/ 	.short	0x0004
        /*0052*/ 	.short	0x0020
        /*0054*/ 	.byte	0x00, 0xf0, 0x11, 0x00


	//----- nvinfo : EIATTR_KPARAM_INFO
	.align		4
.L_17:
        /*0058*/ 	.byte	0x04, 0x17
        /*005a*/ 	.short	(.L_19 - .L_18)
.L_18:
        /*005c*/ 	.word	0x00000000
        /*0060*/ 	.short	0x0003
        /*0062*/ 	.short	0x0018
        /*0064*/ 	.byte	0x00, 0xf5, 0x21, 0x00


	//----- nvinfo : EIATTR_KPARAM_INFO
	.align		4
.L_19:
        /*0068*/ 	.byte	0x04, 0x17
        /*006a*/ 	.short	(.L_21 - .L_20)
.L_20:
        /*006c*/ 	.word	0x00000000
        /*0070*/ 	.short	0x0002
        /*0072*/ 	.short	0x0010
        /*0074*/ 	.byte	0x00, 0xf5, 0x21, 0x00


	//----- nvinfo : EIATTR_KPARAM_INFO
	.align		4
.L_21:
        /*0078*/ 	.byte	0x04, 0x17
        /*007a*/ 	.short	(.L_23 - .L_22)
.L_22:
        /*007c*/ 	.word	0x00000000
        /*0080*/ 	.short	0x0001
        /*0082*/ 	.short	0x0008
        /*0084*/ 	.byte	0x00, 0xf5, 0x21, 0x00


	//----- nvinfo : EIATTR_KPARAM_INFO
	.align		4
.L_23:
        /*0088*/ 	.byte	0x04, 0x17
        /*008a*/ 	.short	(.L_25 - .L_24)
.L_24:
        /*008c*/ 	.word	0x00000000
        /*0090*/ 	.short	0x0000
        /*0092*/ 	.short	0x0000
        /*0094*/ 	.byte	0x00, 0xf5, 0x21, 0x00


	//----- nvinfo : EIATTR_SPARSE_MMA_MASK
	.align		4
.L_25:
        /*0098*/ 	.byte	0x03, 0x50
        /*009a*/ 	.short	0x0000


	//----- nvinfo : EIATTR_MAXREG_COUNT
	.align		4
        /*009c*/ 	.byte	0x03, 0x1b
        /*009e*/ 	.short	0x00ff


	//----- nvinfo : EIATTR_NUM_BARRIERS
	.align		4
        /*00a0*/ 	.byte	0x02, 0x4c
        /*00a2*/ 	.byte	0x01
	.zero		1


	//----- nvinfo : EIATTR_MERCURY_ISA_VERSION
	.align		4
        /*00a4*/ 	.byte	0x03, 0x5f
        /*00a6*/ 	.short	0x0101


	//----- nvinfo : EIATTR_VRC_CTA_INIT_COUNT
	.align		4
        /*00a8*/ 	.byte	0x02, 0x4a
	.zero		1
	.zero		1


	//----- nvinfo : EIATTR_EXIT_INSTR_OFFSETS
	.align		4
        /*00ac*/ 	.byte	0x04, 0x1c
        /*00ae*/ 	.short	(.L_27 - .L_26)


	//   ....[0]....
.L_26:
        /*00b0*/ 	.word	0x000015c0


	//----- nvinfo : EIATTR_CRS_STACK_SIZE
	.align		4
.L_27:
        /*00b4*/ 	.byte	0x04, 0x1e
        /*00b6*/ 	.short	(.L_29 - .L_28)
.L_28:
        /*00b8*/ 	.word	0x00000000


	//----- nvinfo : EIATTR_CBANK_PARAM_SIZE
	.align		4
.L_29:
        /*00bc*/ 	.byte	0x03, 0x19
        /*00be*/ 	.short	0x0040


	//----- nvinfo : EIATTR_PARAM_CBANK
	.align		4
        /*00c0*/ 	.byte	0x04, 0x0a
        /*00c2*/ 	.short	(.L_31 - .L_30)
	.align		4
.L_30:
        /*00c4*/ 	.word	index@(.nv.constant0.low_rank_mlp_kernel)
        /*00c8*/ 	.short	0x0380
        /*00ca*/ 	.short	0x0040


	//----- nvinfo : EIATTR_SW_WAR
	.align		4
.L_31:
        /*00cc*/ 	.byte	0x04, 0x36
        /*00ce*/ 	.short	(.L_33 - .L_32)
.L_32:
        /*00d0*/ 	.word	0x00000008
.L_33:


//--------------------- .nv.callgraph             --------------------------
	.section	.nv.callgraph,"",@"SHT_CUDA_CALLGRAPH"
	.align	4
	.sectionentsize	8
	.align		4
        /*0000*/ 	.word	0x00000000
	.align		4
        /*0004*/ 	.word	0xffffffff
	.align		4
        /*0008*/ 	.word	0x00000000
	.align		4
        /*000c*/ 	.word	0xfffffffe
	.align		4
        /*0010*/ 	.word	0x00000000
	.align		4
        /*0014*/ 	.word	0xfffffffd
	.align		4
        /*0018*/ 	.word	0x00000000
	.align		4
        /*001c*/ 	.word	0xfffffffc


//--------------------- .text.low_rank_mlp_kernel --------------------------
	.section	.text.low_rank_mlp_kernel,"ax",@progbits
	.align	128
        .global         low_rank_mlp_kernel
        .type           low_rank_mlp_kernel,@function
        .size           low_rank_mlp_kernel,(.L_x_46 - low_rank_mlp_kernel)
        .other          low_rank_mlp_kernel,@"STO_CUDA_ENTRY STV_DEFAULT"
low_rank_mlp_kernel:
.text.low_rank_mlp_kernel:
[----:B------:R-:W-:Y:S01]  /*0000*/  LDC R1, c[0x0][0x37c] ;  /* 0x0000df00ff017b82 */ /* 0x000fe20000000800 */
[----:B------:R-:W0:Y:S07]  /*0010*/  S2R R3, SR_CTAID.X ;  /* 0x0000000000037919 */ /* 0x000e2e0000002500 */
[----:B------:R-:W0:Y:S01]  /*0020*/  LDC.64 R4, c[0x0][0x3b0] ;  /* 0x0000ec00ff047b82 */ /* 0x000e220000000a00 */
[----:B------:R-:W1:Y:S07]  /*0030*/  LDCU.64 UR10, c[0x0][0x358] ;  /* 0x00006b00ff0a77ac */ /* 0x000e6e0008000a00 */
[----:B------:R-:W2:Y:S01]  /*0040*/  LDC.64 R6, c[0x0][0x3b8] ;  /* 0x0000ee00ff067b82 */ /* 0x000ea20000000a00 */
[----:B0-----:R-:W-:-:S06]  /*0050*/  IMAD.WIDE.U32 R4, R3, 0x4, R4 ;  /* 0x0000000403047825 */ /* 0x001fcc00078e0004 */
[----:B-1----:R-:W3:Y:S01]  /*0060*/  LDG.E.CONSTANT R4, desc[UR10][R4.64] ;  /* 0x0000000a04047981 */ /* 0x002ee2000c1e9900 */
[----:B------:R-:W0:Y:S01]  /*0070*/  S2R R10, SR_TID.X ;  /* 0x00000000000a7919 */ /* 0x000e220000002100 */
[----:B------:R-:W1:Y:S01]  /*0080*/  S2UR UR5, SR_CgaCtaId ;  /* 0x00000000000579c3 */ /* 0x000e620000008800 */
[----:B---3--:R-:W-:-:S05]  /*0090*/  IMAD R3, R4, 0x14, RZ ;  /* 0x0000001404037824 */ /* 0x008fca00078e02ff */
[----:B--2---:R-:W-:-:S05]  /*00a0*/  IADD3 R6, P0, PT, R3, R6, RZ ;  /* 0x0000000603067210 */ /* 0x004fca0007f1e0ff */
[----:B------:R-:W-:-:S05]  /*00b0*/  IMAD.X R7, RZ, RZ, R7, P0 ;  /* 0x000000ffff077224 */ /* 0x000fca00000e0607 */
[----:B------:R2:W5:Y:S04]  /*00c0*/  LDG.E.CONSTANT R0, desc[UR10][R6.64] ;  /* 0x0000000a06007981 */ /* 0x000568000c1e9900 */
[----:B------:R2:W5:Y:S01]  /*00d0*/  LDG.E.CONSTANT R2, desc[UR10][R6.64+0x4] ;  /* 0x0000040a06027981 */ /* 0x000562000c1e9900 */
[----:B0-----:R-:W-:Y:S01]  /*00e0*/  IADD3 R3, PT, PT, -R10, 0x11ff, RZ ;  /* 0x000011ff0a037810 */ /* 0x001fe20007ffe1ff */
[----:B------:R-:W-:Y:S01]  /*00f0*/  BSSY.RECONVERGENT B0, `(.L_x_0) ;  /* 0x000001e000007945 */ /* 0x000fe20003800200 */
[----:B------:R-:W-:Y:S01]  /*0100*/  IMAD.MOV.U32 R9, RZ, RZ, RZ ;  /* 0x000000ffff097224 */ /* 0x000fe200078e00ff */
[----:B------:R-:W-:Y:S01]  /*0110*/  UMOV UR4, 0x400 ;  /* 0x0000040000047882 */ /* 0x000fe20000000000 */
[----:B------:R-:W-:Y:S01]  /*0120*/  LEA.HI R4, R3, 0x1, RZ, 0x19 ;  /* 0x0000000103047811 */ /* 0x000fe200078fc8ff */
[----:B------:R-:W-:Y:S01]  /*0130*/  IMAD.MOV.U32 R3, RZ, RZ, R10 ;  /* 0x000000ffff037224 */ /* 0x000fe200078e000a */
[----:B-1----:R-:W-:-:S02]  /*0140*/  ULEA UR4, UR5, UR4, 0x18 ;  /* 0x0000000405047291 */ /* 0x002fc4000f8ec0ff */
[C---:B------:R-:W-:Y:S02]  /*0150*/  LOP3.LUT R5, R4.reuse, 0xf, RZ, 0xc0, !PT ;  /* 0x0000000f04057812 */ /* 0x040fe400078ec0ff */
[----:B--2---:R-:W-:-:S08]  /*0160*/  LOP3.LUT R8, R4, 0x70, RZ, 0xc0, !PT ;  /* 0x0000007004087812 */ /* 0x004fd000078ec0ff */
.L_x_1:
[C---:B0-----:R-:W-:Y:S01]  /*0170*/  LEA R7, R10.reuse, UR4, 0x1 ;  /* 0x000000040a077c11 */ /* 0x041fe2000f8e08ff */
[----:B------:R-:W-:Y:S02]  /*0180*/  VIADD R9, R9, 0x10 ;  /* 0x0000001009097836 */ /* 0x000fe40000000000 */
[----:B------:R-:W-:Y:S02]  /*0190*/  IMAD.MOV.U32 R6, RZ, RZ, R10 ;  /* 0x000000ffff067224 */ /* 0x000fe400078e000a */
[----:B------:R0:W-:Y:S01]  /*01a0*/  STS.U16 [R7+0x4d00], RZ ;  /* 0x004d00ff07007388 */ /* 0x0001e20000000400 */
[----:B------:R-:W-:Y:S01]  /*01b0*/  ISETP.NE.AND P0, PT, R9, R8, PT ;  /* 0x000000080900720c */ /* 0x000fe20003f05270 */
[----:B------:R-:W-:Y:S02]  /*01c0*/  VIADD R10, R10, 0x800 ;  /* 0x000008000a0a7836 */ /* 0x000fe40000000000 */
[----:B------:R0:W-:Y:S04]  /*01d0*/  STS.U16 [R7+0x4e00], RZ ;  /* 0x004e00ff07007388 */ /* 0x0001e80000000400 */
        /* <DEDUP_REMOVED lines=13> */
[----:B------:R0:W-:Y:S01]  /*02b0*/  STS.U16 [R7+0x5c00], RZ ;  /* 0x005c00ff07007388 */ /* 0x0001e20000000400 */
[----:B------:R-:W-:Y:S05]  /*02c0*/  @P0 BRA `(.L_x_1) ;  /* 0xfffffffc00a80947 */ /* 0x000fea000383ffff */
[----:B------:R-:W-:Y:S05]  /*02d0*/  BSYNC.RECONVERGENT B0 ;  /* 0x0000000000007941 */ /* 0x000fea0003800200 */
.L_x_0:
[----:B------:R-:W-:Y:S01]  /*02e0*/  ISETP.NE.AND P0, PT, R5, RZ, PT ;  /* 0x000000ff0500720c */ /* 0x000fe20003f05270 */
[----:B------:R-:W-:-:S12]  /*02f0*/  BSSY.RECONVERGENT B0, `(.L_x_2) ;  /* 0x0000024000007945 */ /* 0x000fd80003800200 */
[----:B------:R-:W-:Y:S05]  /*0300*/  @!P0 BRA `(.L_x_3) ;  /* 0x0000000000888947 */ /* 0x000fea0003800000 */
[----:B------:R-:W-:Y:S01]  /*0310*/  ISETP.GE.U32.AND P0, PT, R5, 0x8, PT ;  /* 0x000000080500780c */ /* 0x000fe20003f06070 */
[----:B------:R-:W-:Y:S01]  /*0320*/  BSSY.RECONVERGENT B1, `(.L_x_4) ;  /* 0x000000d000017945 */ /* 0x000fe20003800200 */
[----:B------:R-:W-:-:S04]  /*0330*/  LOP3.LUT R8, R4, 0x7, RZ, 0xc0, !PT ;  /* 0x0000000704087812 */ /* 0x000fc800078ec0ff */
[----:B------:R-:W-:-:S07]  /*0340*/  ISETP.NE.AND P1, PT, R8, RZ, PT ;  /* 0x000000ff0800720c */ /* 0x000fce0003f25270 */
[----:B------:R-:W-:Y:S06]  /*0350*/  @!P0 BRA `(.L_x_5) ;  /* 0x0000000000248947 */ /* 0x000fec0003800000 */
[----:B------:R1:W-:Y:S01]  /*0360*/  STS.U16 [R7+0x5d00], RZ ;  /* 0x005d00ff07007388 */ /* 0x0003e20000000400 */
[----:B------:R-:W-:-:S03]  /*0370*/  VIADD R10, R6, 0xc00 ;  /* 0x00000c00060a7836 */ /* 0x000fc60000000000 */
[----:B------:R1:W-:Y:S04]  /*0380*/  STS.U16 [R7+0x5e00], RZ ;  /* 0x005e00ff07007388 */ /* 0x0003e80000000400 */
[----:B------:R1:W-:Y:S04]  /*0390*/  STS.U16 [R7+0x5f00], RZ ;  /* 0x005f00ff07007388 */ /* 0x0003e80000000400 */
[----:B------:R1:W-:Y:S04]  /*03a0*/  STS.U16 [R7+0x6000], RZ ;  /* 0x006000ff07007388 */ /* 0x0003e80000000400 */
[----:B------:R1:W-:Y:S04]  /*03b0*/  STS.U16 [R7+0x6100], RZ ;  /* 0x006100ff07007388 */ /* 0x0003e80000000400 */
[----:B------:R1:W-:Y:S04]  /*03c0*/  STS.U16 [R7+0x6200], RZ ;  /* 0x006200ff07007388 */ /* 0x0003e80000000400 */
[----:B------:R1:W-:Y:S04]  /*03d0*/  STS.U16 [R7+0x6300], RZ ;  /* 0x006300ff07007388 */ /* 0x0003e80000000400 */
[----:B------:R1:W-:Y:S02]  /*03e0*/  STS.U16 [R7+0x6400], RZ ;  /* 0x006400ff07007388 */ /* 0x0003e40000000400 */
.L_x_5:
[----:B------:R-:W-:Y:S05]  /*03f0*/  BSYNC.RECONVERGENT B1 ;  /* 0x0000000000017941 */ /* 0x000fea0003800200 */
.L_x_4:
[----:B------:R-:W-:Y:S05]  /*0400*/  @!P1 BRA `(.L_x_3) ;  /* 0x0000000000489947 */ /* 0x000fea0003800000 */
[----:B------:R-:W-:Y:S02]  /*0410*/  ISETP.GE.U32.AND P0, PT, R8, 0x4, PT ;  /* 0x000000040800780c */ /* 0x000fe40003f06070 */
[----:B------:R-:W-:-:S04]  /*0420*/  LOP3.LUT R4, R4, 0x3, RZ, 0xc0, !PT ;  /* 0x0000000304047812 */ /* 0x000fc800078ec0ff */
[----:B------:R-:W-:-:S07]  /*0430*/  ISETP.NE.AND P1, PT, R4, RZ, PT ;  /* 0x000000ff0400720c */ /* 0x000fce0003f25270 */
[C---:B------:R-:W-:Y:S01]  /*0440*/  @P0 LEA R5, R10.reuse, UR4, 0x1 ;  /* 0x000000040a050c11 */ /* 0x040fe2000f8e08ff */
[----:B------:R-:W-:-:S04]  /*0450*/  @P0 VIADD R10, R10, 0x200 ;  /* 0x000002000a0a0836 */ /* 0x000fc80000000000 */
[----:B------:R2:W-:Y:S04]  /*0460*/  @P0 STS.U16 [R5+0x4d00], RZ ;  /* 0x004d00ff05000388 */ /* 0x0005e80000000400 */
[----:B------:R2:W-:Y:S04]  /*0470*/  @P0 STS.U16 [R5+0x4e00], RZ ;  /* 0x004e00ff05000388 */ /* 0x0005e80000000400 */
[----:B------:R2:W-:Y:S04]  /*0480*/  @P0 STS.U16 [R5+0x4f00], RZ ;  /* 0x004f00ff05000388 */ /* 0x0005e80000000400 */
[----:B------:R2:W-:Y:S01]  /*0490*/  @P0 STS.U16 [R5+0x5000], RZ ;  /* 0x005000ff05000388 */ /* 0x0005e20000000400 */
[----:B------:R-:W-:Y:S05]  /*04a0*/  @!P1 BRA `(.L_x_3) ;  /* 0x0000000000209947 */ /* 0x000fea0003800000 */
[----:B--2---:R-:W-:Y:S01]  /*04b0*/  LEA R5, R10, UR4, 0x1 ;  /* 0x000000040a057c11 */ /* 0x004fe2000f8e08ff */
[----:B------:R-:W-:-:S04]  /*04c0*/  IMAD.MOV R4, RZ, RZ, -R4 ;  /* 0x000000ffff047224 */ /* 0x000fc800078e0a04 */
[----:B------:R-:W-:-:S07]  /*04d0*/  VIADD R5, R5, 0x4d00 ;  /* 0x00004d0005057836 */ /* 0x000fce0000000000 */
.L_x_6:
[----:B------:R-:W-:Y:S01]  /*04e0*/  VIADD R4, R4, 0x1 ;  /* 0x0000000104047836 */ /* 0x000fe20000000000 */
[----:B------:R2:W-:Y:S04]  /*04f0*/  STS.U16 [R5], RZ ;  /* 0x000000ff05007388 */ /* 0x0005e80000000400 */
[----:B------:R-:W-:Y:S01]  /*0500*/  ISETP.NE.AND P0, PT, R4, RZ, PT ;  /* 0x000000ff0400720c */ /* 0x000fe20003f05270 */
[----:B--2---:R-:W-:-:S12]  /*0510*/  VIADD R5, R5, 0x100 ;  /* 0x0000010005057836 */ /* 0x004fd80000000000 */
[----:B------:R-:W-:Y:S05]  /*0520*/  @P0 BRA `(.L_x_6) ;  /* 0xfffffffc00ec0947 */ /* 0x000fea000383ffff */
.L_x_3:
[----:B------:R-:W-:Y:S05]  /*0530*/  BSYNC.RECONVERGENT B0 ;  /* 0x0000000000007941 */ /* 0x000fea0003800200 */
.L_x_2:
[----:B------:R-:W3:Y:S02]  /*0540*/  LDCU UR9, c[0x0][0x3a8] ;  /* 0x00007500ff0977ac */ /* 0x000ee40008000800 */
[----:B---3--:R-:W-:Y:S01]  /*0550*/  UISETP.GE.AND UP0, UPT, UR9, 0x1, UPT ;  /* 0x000000010900788c */ /* 0x008fe2000bf06270 */
[----:B------:R-:W-:Y:S08]  /*0560*/  BAR.SYNC.DEFER_BLOCKING 0x0 ;  /* 0x0000000000007b1d */ /* 0x000ff00000010000 */
[----:B------:R-:W-:Y:S05]  /*0570*/  BRA.U !UP0, `(.L_x_7) ;  /* 0x0000000d08907547 */ /* 0x000fea000b800000 */
[----:B------:R-:W-:Y:S01]  /*0580*/  UISETP.GE.U32.AND UP0, UPT, UR9, 0x21, UPT ;  /* 0x000000210900788c */ /* 0x000fe2000bf06070 */
[----:B------:R-:W-:Y:S01]  /*0590*/  IMAD.SHL.U32 R4, R3, 0x8, RZ ;  /* 0x0000000803047824 */ /* 0x000fe200078e00ff */
[----:B------:R-:W-:Y:S01]  /*05a0*/  UIADD3 UR6, UPT, UPT, UR9, 0x1f, URZ ;  /* 0x0000001f09067890 */ /* 0x000fe2000fffe0ff */
[----:B01----:R-:W-:-:S03]  /*05b0*/  IMAD.MOV.U32 R7, RZ, RZ, RZ ;  /* 0x000000ffff077224 */ /* 0x003fc600078e00ff */
[----:B--2---:R-:W-:-:S03]  /*05c0*/  LOP3.LUT R5, R4, 0x38, RZ, 0xc0, !PT ;  /* 0x0000003804057812 */ /* 0x004fc600078ec0ff */
[----:B------:R-:W-:Y:S05]  /*05d0*/  BRA.U !UP0, `(.L_x_8) ;  /* 0x0000000908307547 */ /* 0x000fea000b800000 */
[----:B------:R-:W-:Y:S01]  /*05e0*/  VIADD R10, R3, 0x80 ;  /* 0x00000080030a7836 */ /* 0x000fe20000000000 */
[--C-:B------:R-:W-:Y:S01]  /*05f0*/  SHF.R.U32.HI R9, RZ, 0x2, R3.reuse ;  /* 0x00000002ff097819 */ /* 0x100fe20000011603 */
[----:B------:R-:W-:Y:S01]  /*0600*/  UIADD3 UR7, UPT, UPT, UR4, 0x80, URZ ;  /* 0x0000008004077890 */ /* 0x000fe2000fffe0ff */
[----:B------:R-:W-:Y:S01]  /*0610*/  LOP3.LUT R6, R4, 0x18, RZ, 0xc0, !PT ;  /* 0x0000001804067812 */ /* 0x000fe200078ec0ff */
[----:B------:R-:W-:Y:S01]  /*0620*/  UIADD3 UR4, UPT, UPT, UR4, 0x2900, URZ ;  /* 0x0000290004047890 */ /* 0x000fe2000fffe0ff */
[----:B------:R-:W-:Y:S01]  /*0630*/  SHF.R.U32.HI R15, RZ, 0x2, R10 ;  /* 0x00000002ff0f7819 */ /* 0x000fe2000001160a */
[----:B------:R-:W-:Y:S01]  /*0640*/  USHF.R.U32.HI UR5, URZ, 0x5, UR6 ;  /* 0x00000005ff057899 */ /* 0x000fe20008011606 */
[----:B------:R-:W-:Y:S01]  /*0650*/  SHF.R.U32.HI R8, RZ, 0x3, R3 ;  /* 0x00000003ff087819 */ /* 0x000fe20000011603 */
[----:B------:R-:W-:Y:S01]  /*0660*/  IMAD R11, R9, 0x28, R6 ;  /* 0x00000028090b7824 */ /* 0x000fe200078e0206 */
[----:B------:R-:W-:Y:S01]  /*0670*/  SHF.R.U32.HI R10, RZ, 0x3, R10 ;  /* 0x00000003ff0a7819 */ /* 0x000fe2000001160a */
[----:B------:R-:W-:Y:S01]  /*0680*/  IMAD R20, R15, 0x28, R6 ;  /* 0x000000280f147824 */ /* 0x000fe200078e0206 */
[----:B------:R-:W-:Y:S01]  /*0690*/  ULOP3.LUT UR5, UR5, 0x3fffffe, URZ, 0xc0, !UPT ;  /* 0x03fffffe05057892 */ /* 0x000fe2000f8ec0ff */
[--C-:B------:R-:W-:Y:S01]  /*06a0*/  IMAD R12, R8, 0x48, R5.reuse ;  /* 0x00000048080c7824 */ /* 0x100fe200078e0205 */
[----:B------:R-:W-:Y:S01]  /*06b0*/  LEA R11, R11, UR7, 0x1 ;  /* 0x000000070b0b7c11 */ /* 0x000fe2000f8e08ff */
[----:B------:R-:W-:Y:S01]  /*06c0*/  IMAD R21, R10, 0x48, R5 ;  /* 0x000000480a157824 */ /* 0x000fe200078e0205 */
[----:B------:R-:W-:Y:S01]  /*06d0*/  LEA R20, R20, UR7, 0x1 ;  /* 0x0000000714147c11 */ /* 0x000fe2000f8e08ff */
[----:B-----5:R-:W-:Y:S01]  /*06e0*/  IMAD R7, R0, 0x40, R9 ;  /* 0x0000004000077824 */ /* 0x020fe200078e0209 */
[----:B------:R-:W-:Y:S01]  /*06f0*/  LEA R12, R12, UR4, 0x1 ;  /* 0x000000040c0c7c11 */ /* 0x000fe2000f8e08ff */
[----:B------:R-:W-:Y:S01]  /*0700*/  IMAD R13, R0, 0x40, R15 ;  /* 0x00000040000d7824 */ /* 0x000fe200078e020f */
[----:B------:R-:W-:Y:S01]  /*0710*/  LEA R21, R21, UR4, 0x1 ;  /* 0x0000000415157c11 */ /* 0x000fe2000f8e08ff */
[--C-:B------:R-:W-:Y:S01]  /*0720*/  IMAD R9, R8, 0x40, R5.reuse ;  /* 0x0000004008097824 */ /* 0x100fe200078e0205 */
[----:B------:R-:W-:Y:S01]  /*0730*/  UIADD3 UR8, UPT, UPT, -UR5, URZ, URZ ;  /* 0x000000ff05087290 */ /* 0x000fe2000fffe1ff */
[----:B------:R-:W-:-:S02]  /*0740*/  IMAD R19, R10, 0x40, R5 ;  /* 0x000000400a137824 */ /* 0x000fc400078e0205 */
[--C-:B------:R-:W-:Y:S02]  /*0750*/  IMAD R18, R7, UR9, R6.reuse ;  /* 0x0000000907127c24 */ /* 0x100fe4000f8e0206 */
[----:B------:R-:W-:-:S07]  /*0760*/  IMAD R22, R13, UR9, R6 ;  /* 0x000000090d167c24 */ /* 0x000fce000f8e0206 */
.L_x_33:
[----:B0-----:R-:W0:Y:S01]  /*0770*/  LDC R23, c[0x0][0x3a8] ;  /* 0x0000ea00ff177b82 */ /* 0x001e220000000800 */
[----:B------:R-:W-:Y:S01]  /*0780*/  ISETP.GT.U32.AND P1, PT, R3, 0xff, PT ;  /* 0x000000ff0300780c */ /* 0x000fe20003f24070 */
[----:B------:R-:W-:-:S12]  /*0790*/  BSSY.RECONVERGENT B0, `(.L_x_9) ;  /* 0x000002d000007945 */ /* 0x000fd80003800200 */
[----:B-1234-:R-:W-:Y:S05]  /*07a0*/  @P1 BRA `(.L_x_10) ;  /* 0x0000000000ac1947 */ /* 0x01efea0003800000 */
[----:B------:R-:W1:Y:S01]  /*07b0*/  LDC R16, c[0x0][0x3a0] ;  /* 0x0000e800ff107b82 */ /* 0x000e620000000800 */
[----:B0-----:R-:W-:Y:S01]  /*07c0*/  ISETP.GE.AND P0, PT, R6, R23, PT ;  /* 0x000000170600720c */ /* 0x001fe20003f06270 */
[----:B------:R-:W-:Y:S01]  /*07d0*/  BSSY.RECONVERGENT B1, `(.L_x_11) ;  /* 0x0000007000017945 */ /* 0x000fe20003800200 */
[----:B------:R-:W-:Y:S02]  /*07e0*/  PRMT R14, RZ, 0x7610, R14 ;  /* 0x00007610ff0e7816 */ /* 0x000fe4000000000e */
[----:B-1----:R-:W-:-:S13]  /*07f0*/  ISETP.LT.AND P0, PT, R7, R16, !P0 ;  /* 0x000000100700720c */ /* 0x002fda0004701270 */
[----:B------:R-:W-:Y:S05]  /*0800*/  @!P0 BRA `(.L_x_12) ;  /* 0x00000000000c8947 */ /* 0x000fea0003800000 */
[----:B------:R-:W0:Y:S02]  /*0810*/  LDC.64 R14, c[0x0][0x380] ;  /* 0x0000e000ff0e7b82 */ /* 0x000e240000000a00 */
[----:B0-----:R-:W-:-:S06]  /*0820*/  IMAD.WIDE R14, R18, 0x2, R14 ;  /* 0x00000002120e7825 */ /* 0x001fcc00078e020e */
[----:B------:R0:W5:Y:S02]  /*0830*/  LDG.E.U16.CONSTANT R14, desc[UR10][R14.64] ;  /* 0x0000000a0e0e7981 */ /* 0x000164000c1e9500 */
.L_x_12:
[----:B------:R-:W-:Y:S05]  /*0840*/  BSYNC.RECONVERGENT B1 ;  /* 0x0000000000017941 */ /* 0x000fea0003800200 */
.L_x_11:
[----:B-----5:R1:W-:Y:S01]  /*0850*/  STS.U16 [R11], R14 ;  /* 0x0000000e0b007388 */ /* 0x0203e20000000400 */
[----:B------:R-:W-:Y:S01]  /*0860*/  ISETP.GT.U32.AND P2, PT, R3, 0x7f, PT ;  /* 0x0000007f0300780c */ /* 0x000fe20003f44070 */
[----:B------:R-:W-:-:S12]  /*0870*/  BSSY.RECONVERGENT B1, `(.L_x_13) ;  /* 0x000000c000017945 */ /* 0x000fd80003800200 */
[----:B-1----:R-:W-:Y:S05]  /*0880*/  @P2 BRA `(.L_x_14) ;  /* 0x0000000000282947 */ /* 0x002fea0003800000 */
[----:B------:R-:W-:Y:S01]  /*0890*/  ISETP.GE.AND P0, PT, R6, R23, PT ;  /* 0x000000170600720c */ /* 0x000fe20003f06270 */
[----:B------:R-:W-:Y:S01]  /*08a0*/  BSSY.RECONVERGENT B2, `(.L_x_15) ;  /* 0x0000007000027945 */ /* 0x000fe20003800200 */
[----:B0-----:R-:W-:Y:S02]  /*08b0*/  PRMT R15, RZ, 0x7610, R15 ;  /* 0x00007610ff0f7816 */ /* 0x001fe4000000000f */
[----:B------:R-:W-:-:S13]  /*08c0*/  ISETP.GE.OR P0, PT, R13, R16, P0 ;  /* 0x000000100d00720c */ /* 0x000fda0000706670 */
[----:B------:R-:W-:Y:S05]  /*08d0*/  @P0 BRA `(.L_x_16) ;  /* 0x00000000000c0947 */ /* 0x000fea0003800000 */
[----:B------:R-:W0:Y:S02]  /*08e0*/  LDC.64 R14, c[0x0][0x380] ;  /* 0x0000e000ff0e7b82 */ /* 0x000e240000000a00 */
[----:B0-----:R-:W-:-:S06]  /*08f0*/  IMAD.WIDE R14, R22, 0x2, R14 ;  /* 0x00000002160e7825 */ /* 0x001fcc00078e020e */
[----:B------:R0:W5:Y:S02]  /*0900*/  LDG.E.U16.CONSTANT R15, desc[UR10][R14.64] ;  /* 0x0000000a0e0f7981 */ /* 0x000164000c1e9500 */
.L_x_16:
[----:B------:R-:W-:Y:S05]  /*0910*/  BSYNC.RECONVERGENT B2 ;  /* 0x0000000000027941 */ /* 0x000fea0003800200 */
.L_x_15:
[----:B-----5:R1:W-:Y:S02]  /*0920*/  STS.U16 [R20], R15 ;  /* 0x0000000f14007388 */ /* 0x0203e40000000400 */
.L_x_14:
[----:B------:R-:W-:Y:S05]  /*0930*/  BSYNC.RECONVERGENT B1 ;  /* 0x0000000000017941 */ /* 0x000fea0003800200 */
.L_x_13:
[----:B01----:R-:W0:Y:S01]  /*0940*/  LDC.64 R14, c[0x0][0x388] ;  /* 0x0000e200ff0e7b82 */ /* 0x003e220000000a00 */
[----:B------:R-:W-:Y:S01]  /*0950*/  ISETP.GE.AND P0, PT, R8, R23, PT ;  /* 0x000000170800720c */ /* 0x000fe20003f06270 */
[----:B------:R-:W-:Y:S01]  /*0960*/  BSSY.RECONVERGENT B1, `(.L_x_17) ;  /* 0x0000005000017945 */ /* 0x000fe20003800200 */
[----:B------:R-:W-:-:S11]  /*0970*/  PRMT R17, RZ, 0x7610, R17 ;  /* 0x00007610ff117816 */ /* 0x000fd60000000011 */
[----:B------:R-:W-:Y:S05]  /*0980*/  @P0 BRA `(.L_x_18) ;  /* 0x0000000000080947 */ /* 0x000fea0003800000 */
[----:B0-----:R-:W-:-:S06]  /*0990*/  IMAD.WIDE.U32 R16, R9, 0x2, R14 ;  /* 0x0000000209107825 */ /* 0x001fcc00078e000e */
[----:B------:R1:W5:Y:S02]  /*09a0*/  LDG.E.U16.CONSTANT R17, desc[UR10][R16.64] ;  /* 0x0000000a10117981 */ /* 0x000364000c1e9500 */
.L_x_18:
[----:B------:R-:W-:Y:S05]  /*09b0*/  BSYNC.RECONVERGENT B1 ;  /* 0x0000000000017941 */ /* 0x000fea0003800200 */
.L_x_17:
[----:B-----5:R2:W-:Y:S01]  /*09c0*/  STS.U16 [R12], R17 ;  /* 0x000000110c007388 */ /* 0x0205e20000000400 */
[----:B------:R-:W-:Y:S05]  /*09d0*/  @P2 BRA `(.L_x_10) ;  /* 0x0000000000202947 */ /* 0x000fea0003800000 */
[----:B------:R-:W-:Y:S01]  /*09e0*/  ISETP.GE.AND P0, PT, R10, R23, PT ;  /* 0x000000170a00720c */ /* 0x000fe20003f06270 */
[----:B------:R-:W-:Y:S01]  /*09f0*/  BSSY.RECONVERGENT B1, `(.L_x_19) ;  /* 0x0000005000017945 */ /* 0x000fe20003800200 */
[----:B-1----:R-:W-:-:S11]  /*0a00*/  PRMT R16, RZ, 0x7610, R16 ;  /* 0x00007610ff107816 */ /* 0x002fd60000000010 */
[----:B------:R-:W-:Y:S05]  /*0a10*/  @P0 BRA `(.L_x_20) ;  /* 0x0000000000080947 */ /* 0x000fea0003800000 */
[----:B0-----:R-:W-:-:S05]  /*0a20*/  IMAD.WIDE.U32 R14, R19, 0x2, R14 ;  /* 0x00000002130e7825 */ /* 0x001fca00078e000e */
[----:B------:R1:W5:Y:S02]  /*0a30*/  LDG.E.U16.CONSTANT R16, desc[UR10][R14.64] ;  /* 0x0000000a0e107981 */ /* 0x000364000c1e9500 */
.L_x_20:
[----:B------:R-:W-:Y:S05]  /*0a40*/  BSYNC.RECONVERGENT B1 ;  /* 0x0000000000017941 */ /* 0x000fea0003800200 */
.L_x_19:
[----:B-----5:R3:W-:Y:S02]  /*0a50*/  STS.U16 [R21], R16 ;  /* 0x0000001015007388 */ /* 0x0207e40000000400 */
.L_x_10:
[----:B------:R-:W-:Y:S05]  /*0a60*/  BSYNC.RECONVERGENT B0 ;  /* 0x0000000000007941 */ /* 0x000fea0003800200 */
.L_x_9:
[----:B------:R-:W-:Y:S06]  /*0a70*/  BAR.SYNC.DEFER_BLOCKING 0x0 ;  /* 0x0000000000007b1d */ /* 0x000fec0000010000 */
[----:B------:R-:W-:Y:S02]  /*0a80*/  BSSY.RECONVERGENT B0, `(.L_x_21) ;  /* 0x0000034000007945 */ /* 0x000fe40003800200 */
[----:B------:R-:W-:Y:S06]  /*0a90*/  BAR.SYNC.DEFER_BLOCKING 0x0 ;  /* 0x0000000000007b1d */ /* 0x000fec0000010000 */
[----:B------:R-:W-:Y:S05]  /*0aa0*/  @P1 BRA `(.L_x_22) ;  /* 0x0000000000c41947 */ /* 0x000fea0003800000 */
[----:B-1-3--:R-:W1:Y:S01]  /*0ab0*/  LDC R16, c[0x0][0x3a0] ;  /* 0x0000e800ff107b82 */ /* 0x00ae620000000800 */
[----:B0-----:R-:W-:Y:S01]  /*0ac0*/  IADD3 R14, PT, PT, R6, 0x20, RZ ;  /* 0x00000020060e7810 */ /* 0x001fe20007ffe0ff */
[----:B------:R-:W-:Y:S03]  /*0ad0*/  BSSY.RECONVERGENT B1, `(.L_x_23) ;  /* 0x0000009000017945 */ /* 0x000fe60003800200 */
[----:B------:R-:W-:Y:S02]  /*0ae0*/  ISETP.GE.AND P0, PT, R14, R23, PT ;  /* 0x000000170e00720c */ /* 0x000fe40003f06270 */
[----:B------:R-:W-:Y:S02]  /*0af0*/  PRMT R14, RZ, 0x7610, R14 ;  /* 0x00007610ff0e7816 */ /* 0x000fe4000000000e */
[----:B-1----:R-:W-:-:S13]  /*0b00*/  ISETP.GE.OR P1, PT, R7, R16, P0 ;  /* 0x000000100700720c */ /* 0x002fda0000726670 */
[----:B------:R-:W-:Y:S05]  /*0b10*/  @P1 BRA `(.L_x_24) ;  /* 0x0000000000101947 */ /* 0x000fea0003800000 */
[----:B------:R-:W0:Y:S01]  /*0b20*/  LDC.64 R14, c[0x0][0x380] ;  /* 0x0000e000ff0e7b82 */ /* 0x000e220000000a00 */
[----:B--2---:R-:W-:-:S04]  /*0b30*/  VIADD R17, R18, 0x20 ;  /* 0x0000002012117836 */ /* 0x004fc80000000000 */
[----:B0-----:R-:W-:-:S06]  /*0b40*/  IMAD.WIDE R14, R17, 0x2, R14 ;  /* 0x00000002110e7825 */ /* 0x001fcc00078e020e */
[----:B------:R0:W5:Y:S02]  /*0b50*/  LDG.E.U16.CONSTANT R14, desc[UR10][R14.64] ;  /* 0x0000000a0e0e7981 */ /* 0x000164000c1e9500 */
.L_x_24:
[----:B------:R-:W-:Y:S05]  /*0b60*/  BSYNC.RECONVERGENT B1 ;  /* 0x0000000000017941 */ /* 0x000fea0003800200 */
.L_x_23:
[----:B-----5:R1:W-:Y:S01]  /*0b70*/  STS.U16 [R11+0x1400], R14 ;  /* 0x0014000e0b007388 */ /* 0x0203e20000000400 */
[----:B------:R-:W-:Y:S01]  /*0b80*/  ISETP.GT.U32.AND P1, PT, R3, 0x7f, PT ;  /* 0x0000007f0300780c */ /* 0x000fe20003f24070 */
[----:B------:R-:W-:-:S12]  /*0b90*/  BSSY.RECONVERGENT B1, `(.L_x_25) ;  /* 0x000000c000017945 */ /* 0x000fd80003800200 */
[----:B-1----:R-:W-:Y:S05]  /*0ba0*/  @P1 BRA `(.L_x_26) ;  /* 0x0000000000281947 */ /* 0x002fea0003800000 */
[----:B------:R-:W-:Y:S01]  /*0bb0*/  ISETP.GE.OR P0, PT, R13, R16, P0 ;  /* 0x000000100d00720c */ /* 0x000fe20000706670 */
[----:B------:R-:W-:Y:S01]  /*0bc0*/  BSSY.RECONVERGENT B2, `(.L_x_27) ;  /* 0x0000007000027945 */ /* 0x000fe20003800200 */
[----:B0-----:R-:W-:-:S11]  /*0bd0*/  PRMT R15, RZ, 0x7610, R15 ;  /* 0x00007610ff0f7816 */ /* 0x001fd6000000000f */
[----:B------:R-:W-:Y:S05]  /*0be0*/  @P0 BRA `(.L_x_28) ;  /* 0x0000000000100947 */ /* 0x000fea0003800000 */
[----:B------:R-:W0:Y:S01]  /*0bf0*/  LDC.64 R14, c[0x0][0x380] ;  /* 0x0000e000ff0e7b82 */ /* 0x000e220000000a00 */
[----:B--2---:R-:W-:-:S04]  /*0c00*/  VIADD R17, R22, 0x20 ;  /* 0x0000002016117836 */ /* 0x004fc80000000000 */
[----:B0-----:R-:W-:-:S06]  /*0c10*/  IMAD.WIDE R14, R17, 0x2, R14 ;  /* 0x00000002110e7825 */ /* 0x001fcc00078e020e */
[----:B------:R0:W5:Y:S02]  /*0c20*/  LDG.E.U16.CONSTANT R15, desc[UR10][R14.64] ;  /* 0x0000000a0e0f7981 */ /* 0x000164000c1e9500 */
.L_x_28:
[----:B------:R-:W-:Y:S05]  /*0c30*/  BSYNC.RECONVERGENT B2 ;  /* 0x0000000000027941 */ /* 0x000fea0003800200 */
.L_x_27:
[----:B-----5:R1:W-:Y:S02]  /*0c40*/  STS.U16 [R20+0x1400], R15 ;  /* 0x0014000f14007388 */ /* 0x0203e40000000400 */
.L_x_26:
[----:B------:R-:W-:Y:S05]  /*0c50*/  BSYNC.RECONVERGENT B1 ;  /* 0x0000000000017941 */ /* 0x000fea0003800200 */
.L_x_25:
[----:B0-----:R-:W-:Y:S01]  /*0c60*/  VIADD R14, R8, 0x20 ;  /* 0x00000020080e7836 */ /* 0x001fe20000000000 */
[----:B------:R-:W-:Y:S01]  /*0c70*/  BSSY.RECONVERGENT B1, `(.L_x_29) ;  /* 0x0000008000017945 */ /* 0x000fe20003800200 */
[----:B--2---:R-:W-:-:S03]  /*0c80*/  PRMT R17, RZ, 0x7610, R17 ;  /* 0x00007610ff117816 */ /* 0x004fc60000000011 */
[----:B------:R-:W-:Y:S02]  /*0c90*/  ISETP.GE.AND P0, PT, R14, R23, PT ;  /* 0x000000170e00720c */ /* 0x000fe40003f06270 */
[----:B-1----:R-:W0:Y:S11]  /*0ca0*/  LDC.64 R14, c[0x0][0x388] ;  /* 0x0000e200ff0e7b82 */ /* 0x002e360000000a00 */
[----:B------:R-:W-:Y:S05]  /*0cb0*/  @P0 BRA `(.L_x_30) ;  /* 0x00000000000c0947 */ /* 0x000fea0003800000 */
[----:B------:R-:W-:-:S04]  /*0cc0*/  VIADD R17, R9, 0x800 ;  /* 0x0000080009117836 */ /* 0x000fc80000000000 */
[----:B0-----:R-:W-:-:S06]  /*0cd0*/  IMAD.WIDE.U32 R16, R17, 0x2, R14 ;  /* 0x0000000211107825 */ /* 0x001fcc00078e000e */
[----:B------:R1:W5:Y:S02]  /*0ce0*/  LDG.E.U16.CONSTANT R17, desc[UR10][R16.64] ;  /* 0x0000000a10117981 */ /* 0x000364000c1e9500 */
.L_x_30:
[----:B------:R-:W-:Y:S05]  /*0cf0*/  BSYNC.RECONVERGENT B1 ;  /* 0x0000000000017941 */ /* 0x000fea0003800200 */
.L_x_29:
[----:B-----5:R4:W-:Y:S01]  /*0d00*/  STS.U16 [R12+0x1200], R17 ;  /* 0x001200110c007388 */ /* 0x0209e20000000400 */
[----:B------:R-:W-:Y:S05]  /*0d10*/  @P1 BRA `(.L_x_22) ;  /* 0x0000000000281947 */ /* 0x000fea0003800000 */
[----:B-1----:R-:W-:Y:S01]  /*0d20*/  VIADD R16, R10, 0x20 ;  /* 0x000000200a107836 */ /* 0x002fe20000000000 */
[----:B------:R-:W-:Y:S04]  /*0d30*/  BSSY.RECONVERGENT B1, `(.L_x_31) ;  /* 0x0000007000017945 */ /* 0x000fe80003800200 */
[----:B------:R-:W-:Y:S02]  /*0d40*/  ISETP.GE.AND P0, PT, R16, R23, PT ;  /* 0x000000171000720c */ /* 0x000fe40003f06270 */
[----:B------:R-:W-:-:S11]  /*0d50*/  PRMT R16, RZ, 0x7610, R16 ;  /* 0x00007610ff107816 */ /* 0x000fd60000000010 */
[----:B------:R-:W-:Y:S05]  /*0d60*/  @P0 BRA `(.L_x_32) ;  /* 0x00000000000c0947 */ /* 0x000fea0003800000 */
[----:B----4-:R-:W-:-:S04]  /*0d70*/  VIADD R17, R19, 0x800 ;  /* 0x0000080013117836 */ /* 0x010fc80000000000 */
[----:B0-----:R-:W-:-:S05]  /*0d80*/  IMAD.WIDE.U32 R14, R17, 0x2, R14 ;  /* 0x00000002110e7825 */ /* 0x001fca00078e000e */
[----:B------:R1:W5:Y:S02]  /*0d90*/  LDG.E.U16.CONSTANT R16, desc[UR10][R14.64] ;  /* 0x0000000a0e107981 */ /* 0x000364000c1e9500 */
.L_x_32:
[----:B------:R-:W-:Y:S05]  /*0da0*/  BSYNC.RECONVERGENT B1 ;  /* 0x0000000000017941 */ /* 0x000fea0003800200 */
.L_x_31:
[----:B-----5:R2:W-:Y:S02]  /*0db0*/  STS.U16 [R21+0x1200], R16 ;  /* 0x0012001015007388 */ /* 0x0205e40000000400 */
.L_x_22:
[----:B------:R-:W-:Y:S05]  /*0dc0*/  BSYNC.RECONVERGENT B0 ;  /* 0x0000000000007941 */ /* 0x000fea0003800200 */
.L_x_21:
[----:B------:R-:W-:Y:S01]  /*0dd0*/  BAR.SYNC.DEFER_BLOCKING 0x0 ;  /* 0x0000000000007b1d */ /* 0x000fe20000010000 */
[----:B------:R-:W-:Y:S01]  /*0de0*/  UIADD3 UR8, UPT, UPT, UR8, 0x2, URZ ;  /* 0x0000000208087890 */ /* 0x000fe2000fffe0ff */
[----:B------:R-:W-:Y:S02]  /*0df0*/  VIADD R9, R9, 0x1000 ;  /* 0x0000100009097836 */ /* 0x000fe40000000000 */
[----:B------:R-:W-:Y:S01]  /*0e00*/  VIADD R8, R8, 0x40 ;  /* 0x0000004008087836 */ /* 0x000fe20000000000 */
[----:B------:R-:W-:Y:S01]  /*0e10*/  UISETP.NE.AND UP0, UPT, UR8, URZ, UPT ;  /* 0x000000ff0800728c */ /* 0x000fe2000bf05270 */
[----:B------:R-:W-:Y:S02]  /*0e20*/  VIADD R19, R19, 0x1000 ;  /* 0x0000100013137836 */ /* 0x000fe40000000000 */
[----:B------:R-:W-:Y:S02]  /*0e30*/  VIADD R10, R10, 0x40 ;  /* 0x000000400a0a7836 */ /* 0x000fe40000000000 */
[----:B------:R-:W-:-:S02]  /*0e40*/  VIADD R22, R22, 0x40 ;  /* 0x0000004016167836 */ /* 0x000fc40000000000 */
[----:B------:R-:W-:Y:S02]  /*0e50*/  VIADD R18, R18, 0x40 ;  /* 0x0000004012127836 */ /* 0x000fe40000000000 */
[----:B------:R-:W-:Y:S01]  /*0e60*/  VIADD R6, R6, 0x40 ;  /* 0x0000004006067836 */ /* 0x000fe20000000000 */
[----:B------:R-:W-:Y:S06]  /*0e70*/  BAR.SYNC.DEFER_BLOCKING 0x0 ;  /* 0x0000000000007b1d */ /* 0x000fec0000010000 */
[----:B------:R-:W-:Y:S05]  /*0e80*/  BRA.U UP0, `(.L_x_33) ;  /* 0xfffffff900387547 */ /* 0x000fea000b83ffff */
[----:B------:R-:W-:-:S07]  /*0e90*/  MOV R7, UR5 ;  /* 0x0000000500077c02 */ /* 0x000fce0008000f00 */
.L_x_8:
[----:B------:R-:W-:-:S09]  /*0ea0*/  ULOP3.LUT UP0, URZ, UR6, 0x20, URZ, 0xc0, !UPT ;  /* 0x0000002006ff7892 */ /* 0x000fd2000f80c0ff */
[----:B------:R-:W-:Y:S05]  /*0eb0*/  BRA.U !UP0, `(.L_x_7) ;  /* 0x0000000508407547 */ /* 0x000fea000b800000 */
[----:B------:R-:W-:Y:S01]  /*0ec0*/  ISETP.GT.U32.AND P0, PT, R3, 0xff, PT ;  /* 0x000000ff0300780c */ /* 0x000fe20003f04070 */
[----:B------:R-:W-:-:S12]  /*0ed0*/  BSSY.RECONVERGENT B0, `(.L_x_34) ;  /* 0x000004c000007945 */ /* 0x000fd80003800200 */
[----:B------:R-:W-:Y:S05]  /*0ee0*/  @P0 BRA `(.L_x_35) ;  /* 0x0000000400280947 */ /* 0x000fea0003800000 */
[----:B------:R-:W3:Y:S01]  /*0ef0*/  LDC R6, c[0x0][0x3a8] ;  /* 0x0000ea00ff067b82 */ /* 0x000ee20000000800 */
[----:B------:R-:W-:Y:S01]  /*0f00*/  LOP3.LUT R13, R4, 0x18, RZ, 0xc0, !PT ;  /* 0x00000018040d7812 */ /* 0x000fe200078ec0ff */
[----:B------:R-:W-:Y:S01]  /*0f10*/  IMAD.SHL.U32 R4, R7, 0x20, RZ ;  /* 0x0000002007047824 */ /* 0x000fe200078e00ff */
[----:B--2-4-:R-:W-:Y:S02]  /*0f20*/  SHF.R.U32.HI R17, RZ, 0x2, R3 ;  /* 0x00000002ff117819 */ /* 0x014fe40000011603 */
[----:B------:R-:W-:Y:S02]  /*0f30*/  PRMT R12, RZ, 0x7610, R12 ;  /* 0x00007610ff0c7816 */ /* 0x000fe4000000000c */
[----:B------:R-:W-:Y:S01]  /*0f40*/  LOP3.LUT R9, R13, R4, RZ, 0xfc, !PT ;  /* 0x000000040d097212 */ /* 0x000fe200078efcff */
[----:B------:R-:W2:Y:S01]  /*0f50*/  LDC R8, c[0x0][0x3a0] ;  /* 0x0000e800ff087b82 */ /* 0x000ea20000000800 */
[----:B01---5:R-:W-:Y:S02]  /*0f60*/  IMAD R15, R0, 0x40, R17 ;  /* 0x00000040000f7824 */ /* 0x023fe400078e0211 */
[----:B---3--:R-:W-:-:S04]  /*0f70*/  ISETP.GE.AND P0, PT, R9, R6, PT ;  /* 0x000000060900720c */ /* 0x008fc80003f06270 */
[----:B--2---:R-:W-:-:S13]  /*0f80*/  ISETP.GE.OR P1, PT, R15, R8, P0 ;  /* 0x000000080f00720c */ /* 0x004fda0000726670 */
[----:B------:R-:W0:Y:S01]  /*0f90*/  @!P1 LDC.64 R10, c[0x0][0x380] ;  /* 0x0000e000ff0a9b82 */ /* 0x000e220000000a00 */
[----:B------:R-:W-:-:S04]  /*0fa0*/  @!P1 IMAD R15, R15, R6, R9 ;  /* 0x000000060f0f9224 */ /* 0x000fc800078e0209 */
[----:B0-----:R-:W-:-:S05]  /*0fb0*/  @!P1 IMAD.WIDE R10, R15, 0x2, R10 ;  /* 0x000000020f0a9825 */ /* 0x001fca00078e020a */
[----:B------:R-:W2:Y:S01]  /*0fc0*/  @!P1 LDG.E.U16.CONSTANT R12, desc[UR10][R10.64] ;  /* 0x0000000a0a0c9981 */ /* 0x000ea2000c1e9500 */
[----:B------:R-:W-:Y:S01]  /*0fd0*/  LOP3.LUT R7, R7, 0x1, RZ, 0xc0, !PT ;  /* 0x0000000107077812 */ /* 0x000fe200078ec0ff */
[----:B------:R-:W-:Y:S01]  /*0fe0*/  BSSY.RECONVERGENT B1, `(.L_x_36) ;  /* 0x000001c000017945 */ /* 0x000fe20003800200 */
[----:B------:R-:W-:Y:S01]  /*0ff0*/  ISETP.GT.U32.AND P2, PT, R3, 0x7f, PT ;  /* 0x0000007f0300780c */ /* 0x000fe20003f44070 */
[----:B------:R-:W0:Y:S01]  /*1000*/  S2R R18, SR_CgaCtaId ;  /* 0x0000000000127919 */ /* 0x000e220000008800 */
[----:B------:R-:W-:Y:S02]  /*1010*/  ISETP.NE.U32.AND P1, PT, R7, 0x1, PT ;  /* 0x000000010700780c */ /* 0x000fe40003f25070 */
[----:B------:R-:W-:Y:S02]  /*1020*/  MOV R7, 0x400 ;  /* 0x0000040000077802 */ /* 0x000fe40000000f00 */
[----:B------:R-:W-:-:S05]  /*1030*/  SEL R16, RZ, 0xa00, P1 ;  /* 0x00000a00ff107807 */ /* 0x000fca0000800000 */
[----:B------:R-:W-:-:S04]  /*1040*/  IMAD R14, R17, 0x28, R16 ;  /* 0x00000028110e7824 */ /* 0x000fc800078e0210 */
[----:B------:R-:W-:Y:S01]  /*1050*/  IMAD.IADD R14, R13, 0x1, R14 ;  /* 0x000000010d0e7824 */ /* 0x000fe200078e020e */
[----:B0-----:R-:W-:-:S05]  /*1060*/  LEA R7, R18, R7, 0x18 ;  /* 0x0000000712077211 */ /* 0x001fca00078ec0ff */
[----:B------:R-:W-:-:S05]  /*1070*/  IMAD R15, R14, 0x2, R7 ;  /* 0x000000020e0f7824 */ /* 0x000fca00078e0207 */
[----:B--2---:R0:W-:Y:S01]  /*1080*/  STS.U16 [R15+0x80], R12 ;  /* 0x0000800c0f007388 */ /* 0x0041e20000000400 */
[----:B------:R-:W-:Y:S05]  /*1090*/  @P2 BRA `(.L_x_37) ;  /* 0x0000000000402947 */ /* 0x000fea0003800000 */
[----:B------:R-:W-:Y:S01]  /*10a0*/  VIADD R10, R3, 0x80 ;  /* 0x00000080030a7836 */ /* 0x000fe20000000000 */
[----:B------:R-:W-:Y:S04]  /*10b0*/  BSSY.RECONVERGENT B2, `(.L_x_38) ;  /* 0x000000d000027945 */ /* 0x000fe80003800200 */
[----:B------:R-:W-:-:S05]  /*10c0*/  SHF.R.U32.HI R11, RZ, 0x2, R10 ;  /* 0x00000002ff0b7819 */ /* 0x000fca000001160a */
[----:B0-----:R-:W-:Y:S02]  /*10d0*/  IMAD R15, R0, 0x40, R11 ;  /* 0x00000040000f7824 */ /* 0x001fe400078e020b */
[----:B------:R-:W-:-:S03]  /*10e0*/  IMAD R0, R11, 0x28, R16 ;  /* 0x000000280b007824 */ /* 0x000fc600078e0210 */
[----:B------:R-:W-:Y:S01]  /*10f0*/  ISETP.GE.OR P0, PT, R15, R8, P0 ;  /* 0x000000080f00720c */ /* 0x000fe20000706670 */
[----:B------:R-:W-:Y:S01]  /*1100*/  IMAD.IADD R0, R13, 0x1, R0 ;  /* 0x000000010d007824 */ /* 0x000fe200078e0200 */
[----:B------:R-:W-:-:S03]  /*1110*/  PRMT R8, RZ, 0x7610, R8 ;  /* 0x00007610ff087816 */ /* 0x000fc60000000008 */
[----:B------:R-:W-:-:S08]  /*1120*/  IMAD R13, R0, 0x2, R7 ;  /* 0x00000002000d7824 */ /* 0x000fd000078e0207 */
[----:B------:R-:W-:Y:S05]  /*1130*/  @P0 BRA `(.L_x_39) ;  /* 0x0000000000100947 */ /* 0x000fea0003800000 */
[----:B------:R-:W0:Y:S01]  /*1140*/  LDC.64 R10, c[0x0][0x380] ;  /* 0x0000e000ff0a7b82 */ /* 0x000e220000000a00 */
[----:B------:R-:W-:-:S04]  /*1150*/  IMAD R9, R15, R6, R9 ;  /* 0x000000060f097224 */ /* 0x000fc800078e0209 */
[----:B0-----:R-:W-:-:S06]  /*1160*/  IMAD.WIDE R8, R9, 0x2, R10 ;  /* 0x0000000209087825 */ /* 0x001fcc00078e020a */
[----:B------:R0:W5:Y:S02]  /*1170*/  LDG.E.U16.CONSTANT R8, desc[UR10][R8.64] ;  /* 0x0000000a08087981 */ /* 0x000164000c1e9500 */
.L_x_39:
[----:B------:R-:W-:Y:S05]  /*1180*/  BSYNC.RECONVERGENT B2 ;  /* 0x0000000000027941 */ /* 0x000fea0003800200 */
.L_x_38:
[----:B-----5:R1:W-:Y:S02]  /*1190*/  STS.U16 [R13+0x80], R8 ;  /* 0x000080080d007388 */ /* 0x0203e40000000400 */
.L_x_37:
[----:B------:R-:W-:Y:S05]  /*11a0*/  BSYNC.RECONVERGENT B1 ;  /* 0x0000000000017941 */ /* 0x000fea0003800200 */
.L_x_36:
[----:B-1----:R-:W-:Y:S02]  /*11b0*/  SHF.R.U32.HI R13, RZ, 0x3, R3 ;  /* 0x00000003ff0d7819 */ /* 0x002fe40000011603 */
[----:B------:R-:W-:-:S03]  /*11c0*/  PRMT R0, RZ, 0x7610, R0 ;  /* 0x00007610ff007816 */ /* 0x000fc60000000000 */
[----:B------:R-:W-:-:S05]  /*11d0*/  IMAD.IADD R11, R4, 0x1, R13 ;  /* 0x00000001040b7824 */ /* 0x000fca00078e020d */
[----:B------:R-:W-:-:S13]  /*11e0*/  ISETP.GE.AND P0, PT, R11, R6, PT ;  /* 0x000000060b00720c */ /* 0x000fda0003f06270 */
[----:B0-----:R-:W0:Y:S01]  /*11f0*/  @!P0 LDC.64 R8, c[0x0][0x388] ;  /* 0x0000e200ff088b82 */ /* 0x001e220000000a00 */
[----:B------:R-:W-:-:S04]  /*1200*/  @!P0 IMAD R11, R11, 0x40, R5 ;  /* 0x000000400b0b8824 */ /* 0x000fc800078e0205 */
[----:B0-----:R-:W-:-:S05]  /*1210*/  @!P0 IMAD.WIDE.U32 R8, R11, 0x2, R8 ;  /* 0x000000020b088825 */ /* 0x001fca00078e0008 */
[----:B------:R-:W2:Y:S01]  /*1220*/  @!P0 LDG.E.U16.CONSTANT R0, desc[UR10][R8.64] ;  /* 0x0000000a08008981 */ /* 0x000ea2000c1e9500 */
[----:B------:R-:W-:-:S05]  /*1230*/  SEL R12, RZ, 0x900, P1 ;  /* 0x00000900ff0c7807 */ /* 0x000fca0000800000 */
[----:B------:R-:W-:-:S04]  /*1240*/  IMAD R10, R13, 0x48, R12 ;  /* 0x000000480d0a7824 */ /* 0x000fc800078e020c */
[----:B------:R-:W-:-:S04]  /*1250*/  IMAD.IADD R10, R5, 0x1, R10 ;  /* 0x00000001050a7824 */ /* 0x000fc800078e020a */
[----:B------:R-:W-:-:S05]  /*1260*/  IMAD R11, R10, 0x2, R7 ;  /* 0x000000020a0b7824 */ /* 0x000fca00078e0207 */
[----:B--2---:R0:W-:Y:S01]  /*1270*/  STS.U16 [R11+0x2900], R0 ;  /* 0x002900000b007388 */ /* 0x0041e20000000400 */
[----:B------:R-:W-:Y:S05]  /*1280*/  @P2 BRA `(.L_x_35) ;  /* 0x0000000000402947 */ /* 0x000fea0003800000 */
[----:B0-----:R-:W-:Y:S01]  /*1290*/  IADD3 R0, PT, PT, R3, 0x80, RZ ;  /* 0x0000008003007810 */ /* 0x001fe20007ffe0ff */
[----:B------:R-:W-:Y:S03]  /*12a0*/  BSSY.RECONVERGENT B1, `(.L_x_40) ;  /* 0x000000d000017945 */ /* 0x000fe60003800200 */
[----:B------:R-:W-:-:S05]  /*12b0*/  SHF.R.U32.HI R9, RZ, 0x3, R0 ;  /* 0x00000003ff097819 */ /* 0x000fca0000011600 */
[----:B------:R-:W-:Y:S01]  /*12c0*/  IMAD.IADD R8, R4, 0x1, R9 ;  /* 0x0000000104087824 */ /* 0x000fe200078e0209 */
[----:B------:R-:W-:Y:S01]  /*12d0*/  PRMT R4, RZ, 0x7610, R4 ;  /* 0x00007610ff047816 */ /* 0x000fe20000000004 */
[----:B------:R-:W-:-:S03]  /*12e0*/  IMAD R0, R9, 0x48, R12 ;  /* 0x0000004809007824 */ /* 0x000fc600078e020c */
[----:B------:R-:W-:Y:S01]  /*12f0*/  ISETP.GE.AND P0, PT, R8, R6, PT ;  /* 0x000000060800720c */ /* 0x000fe20003f06270 */
[----:B------:R-:W-:-:S04]  /*1300*/  IMAD.IADD R0, R5, 0x1, R0 ;  /* 0x0000000105007824 */ /* 0x000fc800078e0200 */
[----:B------:R-:W-:-:S08]  /*1310*/  IMAD R9, R0, 0x2, R7 ;  /* 0x0000000200097824 */ /* 0x000fd000078e0207 */
[----:B------:R-:W-:Y:S05]  /*1320*/  @P0 BRA `(.L_x_41) ;  /* 0x0000000000100947 */ /* 0x000fea0003800000 */
[----:B------:R-:W0:Y:S01]  /*1330*/  LDC.64 R6, c[0x0][0x388] ;  /* 0x0000e200ff067b82 */ /* 0x000e220000000a00 */
[----:B------:R-:W-:-:S04]  /*1340*/  IMAD R5, R8, 0x40, R5 ;  /* 0x0000004008057824 */ /* 0x000fc800078e0205 */
[----:B0-----:R-:W-:-:S06]  /*1350*/  IMAD.WIDE.U32 R4, R5, 0x2, R6 ;  /* 0x0000000205047825 */ /* 0x001fcc00078e0006 */
[----:B------:R0:W5:Y:S02]  /*1360*/  LDG.E.U16.CONSTANT R4, desc[UR10][R4.64] ;  /* 0x0000000a04047981 */ /* 0x000164000c1e9500 */
.L_x_41:
[----:B------:R-:W-:Y:S05]  /*1370*/  BSYNC.RECONVERGENT B1 ;  /* 0x0000000000017941 */ /* 0x000fea0003800200 */
.L_x_40:
[----:B-----5:R1:W-:Y:S02]  /*1380*/  STS.U16 [R9+0x2900], R4 ;  /* 0x0029000409007388 */ /* 0x0203e40000000400 */
.L_x_35:
[----:B------:R-:W-:Y:S05]  /*1390*/  BSYNC.RECONVERGENT B0 ;  /* 0x0000000000007941 */ /* 0x000fea0003800200 */
.L_x_34:
[----:B------:R-:W-:Y:S08]  /*13a0*/  BAR.SYNC.DEFER_BLOCKING 0x0 ;  /* 0x0000000000007b1d */ /* 0x000ff00000010000 */
[----:B------:R-:W-:Y:S06]  /*13b0*/  BAR.SYNC.DEFER_BLOCKING 0x0 ;  /* 0x0000000000007b1d */ /* 0x000fec0000010000 */
.L_x_7:
[----:B------:R-:W-:Y:S01]  /*13c0*/  ISETP.GT.U32.AND P0, PT, R3, 0x1ff, PT ;  /* 0x000001ff0300780c */ /* 0x000fe20003f04070 */
[----:B------:R-:W-:-:S12]  /*13d0*/  BSSY.RECONVERGENT B0, `(.L_x_42) ;  /* 0x000001d000007945 */ /* 0x000fd80003800200 */
[----:B------:R-:W-:Y:S05]  /*13e0*/  @P0 BRA `(.L_x_43) ;  /* 0x00000000006c0947 */ /* 0x000fea0003800000 */
[----:B-1----:R-:W1:Y:S01]  /*13f0*/  S2R R9, SR_CgaCtaId ;  /* 0x0000000000097919 */ /* 0x002e620000008800 */
[----:B------:R-:W3:Y:S01]  /*1400*/  LDCU UR4, c[0x0][0x3a4] ;  /* 0x00007480ff0477ac */ /* 0x000ee20008000800 */
[----:B------:R-:W4:Y:S01]  /*1410*/  LDC R6, c[0x0][0x3a4] ;  /* 0x0000e900ff067b82 */ /* 0x000f220000000800 */
[C---:B0----5:R-:W-:Y:S01]  /*1420*/  IMAD.SHL.U32 R0, R3.reuse, 0x10, RZ ;  /* 0x0000001003007824 */ /* 0x061fe200078e00ff */
[----:B------:R-:W-:Y:S01]  /*1430*/  SHF.R.U32.HI R7, RZ, 0x3, R3 ;  /* 0x00000003ff077819 */ /* 0x000fe20000011603 */
[----:B--2---:R-:W-:Y:S01]  /*1440*/  IMAD.SHL.U32 R5, R3, 0x8, RZ ;  /* 0x0000000803057824 */ /* 0x004fe200078e00ff */
[----:B------:R-:W-:Y:S01]  /*1450*/  MOV R4, 0x400 ;  /* 0x0000040000047802 */ /* 0x000fe20000000f00 */
[----:B------:R-:W-:Y:S01]  /*1460*/  IMAD.SHL.U32 R2, R2, 0x40, RZ ;  /* 0x0000004002027824 */ /* 0x000fe200078e00ff */
[----:B------:R-:W-:Y:S02]  /*1470*/  LOP3.LUT R0, R0, 0x70, RZ, 0xe2, !PT ;  /* 0x0000007000007812 */ /* 0x000fe400078ee2ff */
[----:B------:R-:W-:-:S03]  /*1480*/  LOP3.LUT R5, R5, 0x38, RZ, 0xc0, !PT ;  /* 0x0000003805057812 */ /* 0x000fc600078ec0ff */
[----:B------:R-:W-:Y:S01]  /*1490*/  IMAD R0, R7, 0x90, R0 ;  /* 0x0000009007007824 */ /* 0x000fe200078e0200 */
[----:B------:R-:W-:Y:S01]  /*14a0*/  LOP3.LUT R8, R5, R2, RZ, 0xfc, !PT ;  /* 0x0000000205087212 */ /* 0x000fe200078efcff */
[----:B---3--:R-:W-:-:S03]  /*14b0*/  IMAD R2, R7, UR4, R2 ;  /* 0x0000000407027c24 */ /* 0x008fc6000f8e0202 */
[----:B------:R-:W-:Y:S01]  /*14c0*/  ISETP.GE.AND P1, PT, R8, UR4, PT ;  /* 0x0000000408007c0c */ /* 0x000fe2000bf26270 */
[----:B------:R-:W-:Y:S01]  /*14d0*/  IMAD.IADD R7, R5, 0x1, R2 ;  /* 0x0000000105077824 */ /* 0x000fe200078e0202 */
[----:B-1----:R-:W-:-:S04]  /*14e0*/  LEA R9, R9, R4, 0x18 ;  /* 0x0000000409097211 */ /* 0x002fc800078ec0ff */
[----:B------:R-:W-:-:S07]  /*14f0*/  IADD3 R0, PT, PT, R0, 0x7100, R9 ;  /* 0x0000710000007810 */ /* 0x000fce0007ffe009 */
.L_x_44:
[----:B------:R-:W0:Y:S01]  /*1500*/  @!P1 LDC.64 R4, c[0x0][0x390] ;  /* 0x0000e400ff049b82 */ /* 0x000e220000000a00 */
[----:B------:R-:W-:Y:S01]  /*1510*/  PRMT R9, RZ, 0x7610, R9 ;  /* 0x00007610ff097816 */ /* 0x000fe20000000009 */
[----:B0-----:R-:W-:-:S05]  /*1520*/  @!P1 IMAD.WIDE R4, R7, 0x2, R4 ;  /* 0x0000000207049825 */ /* 0x001fca00078e0204 */
[----:B------:R-:W2:Y:S01]  /*1530*/  @!P1 LDG.E.U16.CONSTANT R9, desc[UR10][R4.64] ;  /* 0x0000000a04099981 */ /* 0x000ea2000c1e9500 */
[C---:B------:R-:W-:Y:S01]  /*1540*/  ISETP.GE.U32.AND P0, PT, R3.reuse, 0x180, PT ;  /* 0x000001800300780c */ /* 0x040fe20003f06070 */
[----:B------:R-:W-:Y:S02]  /*1550*/  VIADD R3, R3, 0x80 ;  /* 0x0000008003037836 */ /* 0x000fe40000000000 */
[----:B----4-:R-:W-:Y:S01]  /*1560*/  IMAD R7, R6, 0x10, R7 ;  /* 0x0000001006077824 */ /* 0x010fe200078e0207 */
[----:B--2---:R0:W-:Y:S02]  /*1570*/  STS.U16 [R0], R9 ;  /* 0x0000000900007388 */ /* 0x0041e40000000400 */
[----:B0-----:R-:W-:-:S07]  /*1580*/  VIADD R0, R0, 0x900 ;  /* 0x0000090000007836 */ /* 0x001fce0000000000 */
[----:B------:R-:W-:Y:S05]  /*1590*/  @!P0 BRA `(.L_x_44) ;  /* 0xfffffffc00d88947 */ /* 0x000fea000383ffff */
.L_x_43:
[----:B------:R-:W-:Y:S05]  /*15a0*/  BSYNC.RECONVERGENT B0 ;  /* 0x0000000000007941 */ /* 0x000fea0003800200 */
.L_x_42:
[----:B------:R-:W-:Y:S06]  /*15b0*/  BAR.SYNC.DEFER_BLOCKING 0x0 ;  /* 0x0000000000007b1d */ /* 0x000fec0000010000 */
[----:B------:R-:W-:Y:S05]  /*15c0*/  EXIT ;  /* 0x000000000000794d */ /* 0x000fea0003800000 */
.L_x_45:
[----:B------:R-:W-:-:S00]  /*15d0*/  BRA `(.L_x_45) ;  /* 0xfffffffc00fc7947 */ /* 0x000fc0000383ffff */
[----:B------:R-:W-:-:S00]  /*15e0*/  NOP ;  /* 0x0000000000007918 */ /* 0x000fc00000000000 */
        /* <DEDUP_REMOVED lines=9> */
.L_x_46:


//--------------------- .nv.shared.low_rank_mlp_kernel --------------------------
	.section	.nv.shared.low_rank_mlp_kernel,"aw",@nobits
	.sectionflags	@""
	.align	16
	.zero		1024


//--------------------- .nv.shared.reserved.0     --------------------------
	.section	.nv.shared.reserved.0,"aw",@nobits
	.weak		__nv_reservedSMEM_offset_0_alias
	.size		__nv_reservedSMEM_offset_0_alias, 0, 64
	.other		__nv_reservedSMEM_offset_0_alias,@"STO_CUDA_RESERVED_SHARED STV_DEFAULT"
__nv_reservedSMEM_offset_0_alias:
	.zero		0
	.zero		64


//--------------------- .nv.constant0.low_rank_mlp_kernel --------------------------
	.section	.nv.constant0.low_rank_mlp_kernel,"a",@progbits
	.sectionflags	@""
	.align	4
.nv.constant0.low_rank_mlp_kernel:
	.zero		960


//--------------------- SYMBOLS --------------------------

	.type		.nv.reservedSmem.offset0,@object
	.size		.nv.reservedSmem.offset0,0x4
	.type		.nv.reservedSmem.cap,@object
	.size		.nv.reservedSmem.cap,0x4
